//
// Generated by NVIDIA NVVM Compiler
//
// Compiler Build ID: CL-36424714
// Cuda compilation tools, release 13.0, V13.0.88
// Based on NVVM 20.0.0
//

.version 9.0
.target sm_100
.address_size 64

	// .globl	_Z8myKernelv
.extern .func  (.param .b32 func_retval0) vprintf
(
	.param .b64 vprintf_param_0,
	.param .b64 vprintf_param_1
)
;
.global .align 1 .b8 $str[25] = {72, 101, 108, 108, 111, 32, 102, 114, 111, 109, 32, 67, 85, 68, 65, 32, 75, 101, 114, 110, 101, 108, 33, 10};

.visible .entry _Z8myKernelv()
{
	.reg .b32 	%r<3>;
	.reg .b64 	%rd<3>;

	mov.u64 	%rd1, $str;
	cvta.global.u64 	%rd2, %rd1;
	{ // callseq 0, 0
	.param .b64 param0;
	st.param.b64 	[param0], %rd2;
	.param .b64 param1;
	st.param.b64 	[param1], 0;
	.param .b32 retval0;
	call.uni (retval0), 
	vprintf, 
	(
	param0, 
	param1
	);
	ld.param.b32 	%r1, [retval0];
	} // callseq 0
	ret;

}


// ===== COMPILED SASS (sm_100) =====

	.target	sm_100

	.elftype	@"ET_EXEC"


//--------------------- .note.nv.tkinfo           --------------------------
	.section	.note.nv.tkinfo,"",@"SHT_NOTE"
	.sectionflags	@"SHF_NOTE_NV_TKINFO"
	.tkinfo
        /*0018*/ 	.word	0x00000002
        /*0030*/ 	.string	""
        /*0030*/ 	.string	"ptxas"
        /*0030*/ 	.string	"Cuda compilation tools, release 13.0, V13.0.88"
        /*0030*/ 	.string	"Build cuda_13.0.r13.0/compiler.36424714_0"
        /*0030*/ 	.string	"-arch sm_100 -m 64 "



//--------------------- .note.nv.cuinfo           --------------------------
	.section	.note.nv.cuinfo,"",@"SHT_NOTE"
	.sectionflags	@"SHF_NOTE_NV_CUINFO"
        /*0018*/ 	.short	0x0002
        /*001a*/ 	.short	0x0064
        /*001c*/ 	.short	0x0082
	.zero		2


//--------------------- .nv.info                  --------------------------
	.section	.nv.info,"",@"SHT_CUDA_INFO"
	.align	4


	//----- nvinfo : EIATTR_REGCOUNT
	.align		4
        /*0000*/ 	.byte	0x04, 0x2f
        /*0002*/ 	.short	(.L_2 - .L_1)
	.align		4
.L_1:
        /*0004*/ 	.word	index@(_Z8myKernelv)
        /*0008*/ 	.word	0x00000018


	//----- nvinfo : EIATTR_FRAME_SIZE
	.align		4
.L_2:
        /*000c*/ 	.byte	0x04, 0x11
        /*000e*/ 	.short	(.L_4 - .L_3)
	.align		4
.L_3:
        /*0010*/ 	.word	index@(_Z8myKernelv)
        /*0014*/ 	.word	0x00000000


	//----- nvinfo : EIATTR_MIN_STACK_SIZE
	.align		4
.L_4:
        /*0018*/ 	.byte	0x04, 0x12
        /*001a*/ 	.short	(.L_6 - .L_5)
	.align		4
.L_5:
        /*001c*/ 	.word	index@(_Z8myKernelv)
        /*0020*/ 	.word	0x00000000
.L_6:


//--------------------- .nv.compat                --------------------------
	.section	.nv.compat,"",@"SHT_CUDA_COMPAT_INFO"
	.align	4
        /*0000*/ 	.byte	0x02, 0x09, 0x00, 0x00, 0x02, 0x02, 0x01, 0x00, 0x02, 0x05, 0x05, 0x00, 0x03, 0x07, 0x01, 0x01
        /*0010*/ 	.byte	0x02, 0x03, 0x00, 0x00, 0x02, 0x06, 0x01, 0x00, 0x04, 0x0b, 0x08, 0x00, 0x09, 0x00, 0x00, 0x00
        /*0020*/ 	.byte	0x00, 0x00, 0x00, 0x00


//--------------------- .nv.info._Z8myKernelv     --------------------------
	.section	.nv.info._Z8myKernelv,"",@"SHT_CUDA_INFO"
	.sectionflags	@""
	.align	4


	//----- nvinfo : EIATTR_CUDA_API_VERSION
	.align		4
        /*0000*/ 	.byte	0x04, 0x37
        /*0002*/ 	.short	(.L_8 - .L_7)
.L_7:
        /*0004*/ 	.word	0x00000082


	//----- nvinfo : EIATTR_SPARSE_MMA_MASK
	.align		4
.L_8:
        /*0008*/ 	.byte	0x03, 0x50
        /*000a*/ 	.short	0x0000


	//----- nvinfo : EIATTR_MAXREG_COUNT
	.align		4
        /*000c*/ 	.byte	0x03, 0x1b
        /*000e*/ 	.short	0x00ff


	//----- nvinfo : EIATTR_EXTERNS
	.align		4
        /*0010*/ 	.byte	0x04, 0x0f
        /*0012*/ 	.short	(.L_10 - .L_9)


	//   ....[0]....
	.align		4
.L_9:
        /*0014*/ 	.word	index@(vprintf)


	//----- nvinfo : EIATTR_MERCURY_ISA_VERSION
	.align		4
.L_10:
        /*0018*/ 	.byte	0x03, 0x5f
        /*001a*/ 	.short	0x0101


	//----- nvinfo : EIATTR_VRC_CTA_INIT_COUNT
	.align		4
        /*001c*/ 	.byte	0x02, 0x4a
	.zero		1
	.zero		1


	//----- nvinfo : EIATTR_SYSCALL_OFFSETS
	.align		4
        /*0020*/ 	.byte	0x04, 0x46
        /*0022*/ 	.short	(.L_12 - .L_11)


	//   ....[0]....
.L_11:
        /*0024*/ 	.word	0x00000080


	//----- nvinfo : EIATTR_EXIT_INSTR_OFFSETS
	.align		4
.L_12:
        /*0028*/ 	.byte	0x04, 0x1c
        /*002a*/ 	.short	(.L_14 - .L_13)


	//   ....[0]....
.L_13:
        /*002c*/ 	.word	0x00000090


	//----- nvinfo : EIATTR_SW_WAR
	.align		4
.L_14:
        /*0030*/ 	.byte	0x04, 0x36
        /*0032*/ 	.short	(.L_16 - .L_15)
.L_15:
        /*0034*/ 	.word	0x00000008
.L_16:


//--------------------- .nv.callgraph             --------------------------
	.section	.nv.callgraph,"",@"SHT_CUDA_CALLGRAPH"
	.align	4
	.sectionentsize	8
	.align		4
        /*0000*/ 	.word	0x00000000
	.align		4
        /*0004*/ 	.word	0xffffffff
	.align		4
        /*0008*/ 	.word	index@(_Z8myKernelv)
	.align		4
        /*000c*/ 	.word	index@(vprintf)
	.align		4
        /*0010*/ 	.word	0x00000000
	.align		4
        /*0014*/ 	.word	0xfffffffe
	.align		4
        /*0018*/ 	.word	0x00000000
	.align		4
        /*001c*/ 	.word	0xfffffffd
	.align		4
        /*0020*/ 	.word	0x00000000
	.align		4
        /*0024*/ 	.word	0xfffffffc


//--------------------- .nv.constant4             --------------------------
	.section	.nv.constant4,"a",@progbits
	.align	8
	.align		8
.nv.constant4:
        /*0000*/ 	.dword	vprintf
	.align		8
        /*0008*/ 	.dword	$str


//--------------------- .text._Z8myKernelv        --------------------------
	.section	.text._Z8myKernelv,"ax",@progbits
	.align	128
        .global         _Z8myKernelv
        .type           _Z8myKernelv,@function
        .size           _Z8myKernelv,(.L_x_2 - _Z8myKernelv)
        .other          _Z8myKernelv,@"STO_CUDA_ENTRY STV_DEFAULT"
_Z8myKernelv:
.text._Z8myKernelv:
[----:B------:R-:W0:Y:S01]  /*0000*/  LDC R1, c[0x0][0x37c] ;  /* 0x0000df00ff017b82 */ /* 0x000e220000000800 */
[----:B------:R-:W-:Y:S01]  /*0010*/  MOV R0, 0x0 ;  /* 0x0000000000007802 */ /* 0x000fe20000000f00 */
[----:B------:R-:W1:Y:S01]  /*0020*/  LDCU.64 UR4, c[0x4][0x8] ;  /* 0x01000100ff0477ac */ /* 0x000e620008000a00 */
[----:B------:R-:W-:-:S05]  /*0030*/  CS2R R6, SRZ ;  /* 0x0000000000067805 */ /* 0x000fca000001ff00 */
[----:B------:R2:W3:Y:S01]  /*0040*/  LDC.64 R2, c[0x4][R0] ;  /* 0x0100000000027b82 */ /* 0x0004e20000000a00 */
[----:B-1----:R-:W-:Y:S02]  /*0050*/  IMAD.U32 R4, RZ, RZ, UR4 ;  /* 0x00000004ff047e24 */ /* 0x002fe4000f8e00ff */
[----:B--2---:R-:W-:-:S07]  /*0060*/  IMAD.U32 R5, RZ, RZ, UR5 ;  /* 0x00000005ff057e24 */ /* 0x004fce000f8e00ff */
[----:B------:R-:W-:-:S07]  /*0070*/  LEPC R20, `(.L_x_0) ;  /* 0x000000001014794e */ /* 0x000fce0000000000 */
[----:B0--3--:R-:W-:Y:S05]  /*0080*/  CALL.ABS.NOINC R2 ;  /* 0x0000000002007343 */ /* 0x009fea0003c00000 */
.L_x_0:
[----:B------:R-:W-:Y:S05]  /*0090*/  EXIT ;  /* 0x000000000000794d */ /* 0x000fea0003800000 */
.L_x_1:
[----:B------:R-:W-:-:S00]  /*00a0*/  BRA `(.L_x_1) ;  /* 0xfffffffc00fc7947 */ /* 0x000fc0000383ffff */
[----:B------:R-:W-:-:S00]  /*00b0*/  NOP ;  /* 0x0000000000007918 */ /* 0x000fc00000000000 */
        /* <DEDUP_REMOVED lines=12> */
.L_x_2:


//--------------------- .nv.global.init           --------------------------
	.section	.nv.global.init,"aw",@progbits
.nv.global.init:
	.type		$str,@object
	.size		$str,(.L_0 - $str)
$str:
        /*0000*/ 	.byte	0x48, 0x65, 0x6c, 0x6c, 0x6f, 0x20, 0x66, 0x72, 0x6f, 0x6d, 0x20, 0x43, 0x55, 0x44, 0x41, 0x20
        /*0010*/ 	.byte	0x4b, 0x65, 0x72, 0x6e, 0x65, 0x6c, 0x21, 0x0a, 0x00
.L_0:


//--------------------- .nv.shared.reserved.0     --------------------------
	.section	.nv.shared.reserved.0,"aw",@nobits
	.weak		__nv_reservedSMEM_offset_0_alias
	.size		__nv_reservedSMEM_offset_0_alias, 0, 64
	.other		__nv_reservedSMEM_offset_0_alias,@"STO_CUDA_RESERVED_SHARED STV_DEFAULT"
__nv_reservedSMEM_offset_0_alias:
	.zero		0
	.zero		64


//--------------------- .nv.constant0._Z8myKernelv --------------------------
	.section	.nv.constant0._Z8myKernelv,"a",@progbits
	.sectionflags	@""
	.align	4
.nv.constant0._Z8myKernelv:
	.zero		896


//--------------------- SYMBOLS --------------------------

	.type		.nv.reservedSmem.offset0,@object
	.size		.nv.reservedSmem.offset0,0x4
	.type		vprintf,@function
